//
// Generated by NVIDIA NVVM Compiler
//
// Compiler Build ID: CL-36424714
// Cuda compilation tools, release 13.0, V13.0.88
// Based on NVVM 20.0.0
//

.version 9.0
.target sm_100
.address_size 64

	// .globl	_Z20gaussian_elim_kernelPmiiii

.visible .entry _Z20gaussian_elim_kernelPmiiii(
	.param .u64 .ptr .align 1 _Z20gaussian_elim_kernelPmiiii_param_0,
	.param .u32 _Z20gaussian_elim_kernelPmiiii_param_1,
	.param .u32 _Z20gaussian_elim_kernelPmiiii_param_2,
	.param .u32 _Z20gaussian_elim_kernelPmiiii_param_3,
	.param .u32 _Z20gaussian_elim_kernelPmiiii_param_4
)
{
	.reg .pred 	%p<14>;
	.reg .b32 	%r<49>;
	.reg .b64 	%rd<70>;

	ld.param.u64 	%rd3, [_Z20gaussian_elim_kernelPmiiii_param_0];
	ld.param.u32 	%r22, [_Z20gaussian_elim_kernelPmiiii_param_1];
	ld.param.u32 	%r19, [_Z20gaussian_elim_kernelPmiiii_param_2];
	ld.param.u32 	%r20, [_Z20gaussian_elim_kernelPmiiii_param_3];
	ld.param.u32 	%r21, [_Z20gaussian_elim_kernelPmiiii_param_4];
	cvta.to.global.u64 	%rd1, %rd3;
	mov.u32 	%r23, %ctaid.x;
	mov.u32 	%r24, %ntid.x;
	mov.u32 	%r25, %tid.x;
	mad.lo.s32 	%r26, %r23, %r24, %r25;
	add.s32 	%r27, %r26, %r20;
	add.s32 	%r1, %r27, 1;
	setp.ge.s32 	%p1, %r1, %r22;
	@%p1 bra 	$L__BB0_13;
	shr.s32 	%r28, %r21, 31;
	shr.u32 	%r29, %r28, 26;
	add.s32 	%r30, %r21, %r29;
	and.b32  	%r31, %r30, -64;
	sub.s32 	%r32, %r21, %r31;
	shr.s32 	%r33, %r30, 6;
	mul.lo.s32 	%r2, %r1, %r19;
	add.s32 	%r34, %r2, %r33;
	mul.wide.s32 	%rd4, %r34, 8;
	add.s64 	%rd5, %rd1, %rd4;
	ld.global.u64 	%rd6, [%rd5];
	shr.u64 	%rd7, %rd6, %r32;
	and.b64  	%rd8, %rd7, 1;
	setp.eq.b64 	%p2, %rd8, 1;
	not.pred 	%p3, %p2;
	setp.lt.s32 	%p4, %r19, 1;
	or.pred  	%p5, %p3, %p4;
	@%p5 bra 	$L__BB0_13;
	mul.lo.s32 	%r3, %r20, %r19;
	and.b32  	%r4, %r19, 7;
	setp.lt.u32 	%p6, %r19, 8;
	mov.b32 	%r47, 0;
	@%p6 bra 	$L__BB0_5;
	and.b32  	%r47, %r19, 2147483640;
	neg.s32 	%r45, %r47;
	add.s64 	%rd2, %rd1, 32;
	mov.u32 	%r43, %r2;
	mov.u32 	%r44, %r3;
$L__BB0_4:
	.pragma "nounroll";
	mul.wide.s32 	%rd9, %r44, 8;
	add.s64 	%rd10, %rd2, %rd9;
	mul.wide.s32 	%rd11, %r43, 8;
	add.s64 	%rd12, %rd2, %rd11;
	ld.global.u64 	%rd13, [%rd10+-32];
	ld.global.u64 	%rd14, [%rd12+-32];
	xor.b64  	%rd15, %rd14, %rd13;
	st.global.u64 	[%rd12+-32], %rd15;
	ld.global.u64 	%rd16, [%rd10+-24];
	ld.global.u64 	%rd17, [%rd12+-24];
	xor.b64  	%rd18, %rd17, %rd16;
	st.global.u64 	[%rd12+-24], %rd18;
	ld.global.u64 	%rd19, [%rd10+-16];
	ld.global.u64 	%rd20, [%rd12+-16];
	xor.b64  	%rd21, %rd20, %rd19;
	st.global.u64 	[%rd12+-16], %rd21;
	ld.global.u64 	%rd22, [%rd10+-8];
	ld.global.u64 	%rd23, [%rd12+-8];
	xor.b64  	%rd24, %rd23, %rd22;
	st.global.u64 	[%rd12+-8], %rd24;
	ld.global.u64 	%rd25, [%rd10];
	ld.global.u64 	%rd26, [%rd12];
	xor.b64  	%rd27, %rd26, %rd25;
	st.global.u64 	[%rd12], %rd27;
	ld.global.u64 	%rd28, [%rd10+8];
	ld.global.u64 	%rd29, [%rd12+8];
	xor.b64  	%rd30, %rd29, %rd28;
	st.global.u64 	[%rd12+8], %rd30;
	ld.global.u64 	%rd31, [%rd10+16];
	ld.global.u64 	%rd32, [%rd12+16];
	xor.b64  	%rd33, %rd32, %rd31;
	st.global.u64 	[%rd12+16], %rd33;
	ld.global.u64 	%rd34, [%rd10+24];
	ld.global.u64 	%rd35, [%rd12+24];
	xor.b64  	%rd36, %rd35, %rd34;
	st.global.u64 	[%rd12+24], %rd36;
	add.s32 	%r45, %r45, 8;
	add.s32 	%r44, %r44, 8;
	add.s32 	%r43, %r43, 8;
	setp.ne.s32 	%p7, %r45, 0;
	@%p7 bra 	$L__BB0_4;
$L__BB0_5:
	setp.eq.s32 	%p8, %r4, 0;
	@%p8 bra 	$L__BB0_13;
	and.b32  	%r14, %r19, 3;
	setp.lt.u32 	%p9, %r4, 4;
	@%p9 bra 	$L__BB0_8;
	add.s32 	%r36, %r47, %r3;
	mul.wide.s32 	%rd37, %r36, 8;
	add.s64 	%rd38, %rd1, %rd37;
	ld.global.u64 	%rd39, [%rd38];
	add.s32 	%r37, %r47, %r2;
	mul.wide.s32 	%rd40, %r37, 8;
	add.s64 	%rd41, %rd1, %rd40;
	ld.global.u64 	%rd42, [%rd41];
	xor.b64  	%rd43, %rd42, %rd39;
	st.global.u64 	[%rd41], %rd43;
	ld.global.u64 	%rd44, [%rd38+8];
	ld.global.u64 	%rd45, [%rd41+8];
	xor.b64  	%rd46, %rd45, %rd44;
	st.global.u64 	[%rd41+8], %rd46;
	ld.global.u64 	%rd47, [%rd38+16];
	ld.global.u64 	%rd48, [%rd41+16];
	xor.b64  	%rd49, %rd48, %rd47;
	st.global.u64 	[%rd41+16], %rd49;
	ld.global.u64 	%rd50, [%rd38+24];
	ld.global.u64 	%rd51, [%rd41+24];
	xor.b64  	%rd52, %rd51, %rd50;
	st.global.u64 	[%rd41+24], %rd52;
	add.s32 	%r47, %r47, 4;
$L__BB0_8:
	setp.eq.s32 	%p10, %r14, 0;
	@%p10 bra 	$L__BB0_13;
	setp.eq.s32 	%p11, %r14, 1;
	@%p11 bra 	$L__BB0_11;
	add.s32 	%r38, %r47, %r3;
	mul.wide.s32 	%rd53, %r38, 8;
	add.s64 	%rd54, %rd1, %rd53;
	ld.global.u64 	%rd55, [%rd54];
	add.s32 	%r39, %r47, %r2;
	mul.wide.s32 	%rd56, %r39, 8;
	add.s64 	%rd57, %rd1, %rd56;
	ld.global.u64 	%rd58, [%rd57];
	xor.b64  	%rd59, %rd58, %rd55;
	st.global.u64 	[%rd57], %rd59;
	ld.global.u64 	%rd60, [%rd54+8];
	ld.global.u64 	%rd61, [%rd57+8];
	xor.b64  	%rd62, %rd61, %rd60;
	st.global.u64 	[%rd57+8], %rd62;
	add.s32 	%r47, %r47, 2;
$L__BB0_11:
	and.b32  	%r40, %r19, 1;
	setp.eq.b32 	%p12, %r40, 1;
	not.pred 	%p13, %p12;
	@%p13 bra 	$L__BB0_13;
	add.s32 	%r41, %r47, %r3;
	mul.wide.s32 	%rd63, %r41, 8;
	add.s64 	%rd64, %rd1, %rd63;
	ld.global.u64 	%rd65, [%rd64];
	add.s32 	%r42, %r47, %r2;
	mul.wide.s32 	%rd66, %r42, 8;
	add.s64 	%rd67, %rd1, %rd66;
	ld.global.u64 	%rd68, [%rd67];
	xor.b64  	%rd69, %rd68, %rd65;
	st.global.u64 	[%rd67], %rd69;
$L__BB0_13:
	ret;

}
	// .globl	_Z19check_weight_kernelPmiiPi
.visible .entry _Z19check_weight_kernelPmiiPi(
	.param .u64 .ptr .align 1 _Z19check_weight_kernelPmiiPi_param_0,
	.param .u32 _Z19check_weight_kernelPmiiPi_param_1,
	.param .u32 _Z19check_weight_kernelPmiiPi_param_2,
	.param .u64 .ptr .align 1 _Z19check_weight_kernelPmiiPi_param_3
)
{
	.reg .pred 	%p<4>;
	.reg .b32 	%r<15>;
	.reg .b64 	%rd<10>;

	ld.param.u64 	%rd1, [_Z19check_weight_kernelPmiiPi_param_0];
	ld.param.u32 	%r2, [_Z19check_weight_kernelPmiiPi_param_1];
	ld.param.u32 	%r3, [_Z19check_weight_kernelPmiiPi_param_2];
	ld.param.u64 	%rd2, [_Z19check_weight_kernelPmiiPi_param_3];
	mov.u32 	%r4, %ctaid.x;
	mov.u32 	%r5, %ntid.x;
	mov.u32 	%r6, %tid.x;
	mad.lo.s32 	%r1, %r4, %r5, %r6;
	setp.ge.s32 	%p1, %r1, %r2;
	@%p1 bra 	$L__BB1_3;
	cvta.to.global.u64 	%rd3, %rd1;
	shr.s32 	%r7, %r2, 31;
	shr.u32 	%r8, %r7, 26;
	add.s32 	%r9, %r2, %r8;
	and.b32  	%r10, %r9, -64;
	sub.s32 	%r11, %r2, %r10;
	shr.s32 	%r12, %r9, 6;
	mad.lo.s32 	%r13, %r3, %r1, %r12;
	mul.wide.s32 	%rd4, %r13, 8;
	add.s64 	%rd5, %rd3, %rd4;
	ld.global.u64 	%rd6, [%rd5];
	shr.u64 	%rd7, %rd6, %r11;
	and.b64  	%rd8, %rd7, 1;
	setp.eq.b64 	%p2, %rd8, 1;
	not.pred 	%p3, %p2;
	@%p3 bra 	$L__BB1_3;
	cvta.to.global.u64 	%rd9, %rd2;
	atom.global.add.u32 	%r14, [%rd9], 1;
$L__BB1_3:
	ret;

}
	// .globl	_Z17find_pivot_kernelPmiiiiPi
.visible .entry _Z17find_pivot_kernelPmiiiiPi(
	.param .u64 .ptr .align 1 _Z17find_pivot_kernelPmiiiiPi_param_0,
	.param .u32 _Z17find_pivot_kernelPmiiiiPi_param_1,
	.param .u32 _Z17find_pivot_kernelPmiiiiPi_param_2,
	.param .u32 _Z17find_pivot_kernelPmiiiiPi_param_3,
	.param .u32 _Z17find_pivot_kernelPmiiiiPi_param_4,
	.param .u64 .ptr .align 1 _Z17find_pivot_kernelPmiiiiPi_param_5
)
{
	.reg .pred 	%p<5>;
	.reg .b32 	%r<19>;
	.reg .b64 	%rd<11>;

	ld.param.u64 	%rd4, [_Z17find_pivot_kernelPmiiiiPi_param_0];
	ld.param.u32 	%r4, [_Z17find_pivot_kernelPmiiiiPi_param_1];
	ld.param.u32 	%r5, [_Z17find_pivot_kernelPmiiiiPi_param_2];
	ld.param.u32 	%r6, [_Z17find_pivot_kernelPmiiiiPi_param_3];
	ld.param.u32 	%r18, [_Z17find_pivot_kernelPmiiiiPi_param_4];
	ld.param.u64 	%rd5, [_Z17find_pivot_kernelPmiiiiPi_param_5];
	cvta.to.global.u64 	%rd1, %rd5;
	mov.u32 	%r8, %tid.x;
	mov.u32 	%r9, %ctaid.x;
	or.b32  	%r10, %r8, %r9;
	setp.ne.s32 	%p1, %r10, 0;
	@%p1 bra 	$L__BB2_6;
	mov.b32 	%r11, -1;
	st.global.u32 	[%rd1], %r11;
	setp.ge.s32 	%p2, %r18, %r4;
	@%p2 bra 	$L__BB2_6;
	shr.s32 	%r12, %r6, 31;
	shr.u32 	%r13, %r12, 26;
	add.s32 	%r14, %r6, %r13;
	and.b32  	%r15, %r14, -64;
	sub.s32 	%r16, %r6, %r15;
	mov.b64 	%rd6, 1;
	shl.b64 	%rd2, %rd6, %r16;
	cvta.to.global.u64 	%rd3, %rd4;
	shr.s32 	%r1, %r14, 6;
$L__BB2_3:
	mad.lo.s32 	%r17, %r18, %r5, %r1;
	mul.wide.s32 	%rd7, %r17, 8;
	add.s64 	%rd8, %rd3, %rd7;
	ld.global.u64 	%rd9, [%rd8];
	and.b64  	%rd10, %rd9, %rd2;
	setp.eq.s64 	%p3, %rd10, 0;
	@%p3 bra 	$L__BB2_5;
	st.global.u32 	[%rd1], %r18;
	bra.uni 	$L__BB2_6;
$L__BB2_5:
	add.s32 	%r18, %r18, 1;
	setp.ne.s32 	%p4, %r18, %r4;
	@%p4 bra 	$L__BB2_3;
$L__BB2_6:
	ret;

}
	// .globl	_Z16swap_rows_kernelPmiii
.visible .entry _Z16swap_rows_kernelPmiii(
	.param .u64 .ptr .align 1 _Z16swap_rows_kernelPmiii_param_0,
	.param .u32 _Z16swap_rows_kernelPmiii_param_1,
	.param .u32 _Z16swap_rows_kernelPmiii_param_2,
	.param .u32 _Z16swap_rows_kernelPmiii_param_3
)
{
	.reg .pred 	%p<2>;
	.reg .b32 	%r<10>;
	.reg .b64 	%rd<9>;

	ld.param.u64 	%rd1, [_Z16swap_rows_kernelPmiii_param_0];
	ld.param.u32 	%r2, [_Z16swap_rows_kernelPmiii_param_1];
	ld.param.u32 	%r3, [_Z16swap_rows_kernelPmiii_param_2];
	ld.param.u32 	%r4, [_Z16swap_rows_kernelPmiii_param_3];
	mov.u32 	%r5, %tid.x;
	mov.u32 	%r6, %ctaid.x;
	mov.u32 	%r7, %ntid.x;
	mad.lo.s32 	%r1, %r6, %r7, %r5;
	setp.ge.s32 	%p1, %r1, %r2;
	@%p1 bra 	$L__BB3_2;
	cvta.to.global.u64 	%rd2, %rd1;
	mad.lo.s32 	%r8, %r3, %r2, %r1;
	mul.wide.s32 	%rd3, %r8, 8;
	add.s64 	%rd4, %rd2, %rd3;
	ld.global.u64 	%rd5, [%rd4];
	mad.lo.s32 	%r9, %r4, %r2, %r1;
	mul.wide.s32 	%rd6, %r9, 8;
	add.s64 	%rd7, %rd2, %rd6;
	ld.global.u64 	%rd8, [%rd7];
	st.global.u64 	[%rd4], %rd8;
	st.global.u64 	[%rd7], %rd5;
$L__BB3_2:
	ret;

}


// ===== COMPILED SASS (sm_100) =====

	.target	sm_100

	.elftype	@"ET_EXEC"


//--------------------- .note.nv.tkinfo           --------------------------
	.section	.note.nv.tkinfo,"",@"SHT_NOTE"
	.sectionflags	@"SHF_NOTE_NV_TKINFO"
	.tkinfo
        /*0018*/ 	.word	0x00000002
        /*0030*/ 	.string	""
        /*0030*/ 	.string	"ptxas"
        /*0030*/ 	.string	"Cuda compilation tools, release 13.0, V13.0.88"
        /*0030*/ 	.string	"Build cuda_13.0.r13.0/compiler.36424714_0"
        /*0030*/ 	.string	"-arch sm_100 -m 64 "



//--------------------- .note.nv.cuinfo           --------------------------
	.section	.note.nv.cuinfo,"",@"SHT_NOTE"
	.sectionflags	@"SHF_NOTE_NV_CUINFO"
        /*0018*/ 	.short	0x0002
        /*001a*/ 	.short	0x0064
        /*001c*/ 	.short	0x0082
	.zero		2


//--------------------- .nv.info                  --------------------------
	.section	.nv.info,"",@"SHT_CUDA_INFO"
	.align	4


	//----- nvinfo : EIATTR_REGCOUNT
	.align		4
        /*0000*/ 	.byte	0x04, 0x2f
        /*0002*/ 	.short	(.L_1 - .L_0)
	.align		4
.L_0:
        /*0004*/ 	.word	index@(_Z20gaussian_elim_kernelPmiiii)
        /*0008*/ 	.word	0x0000001e


	//----- nvinfo : EIATTR_FRAME_SIZE
	.align		4
.L_1:
        /*000c*/ 	.byte	0x04, 0x11
        /*000e*/ 	.short	(.L_3 - .L_2)
	.align		4
.L_2:
        /*0010*/ 	.word	index@(_Z20gaussian_elim_kernelPmiiii)
        /*0014*/ 	.word	0x00000000


	//----- nvinfo : EIATTR_REGCOUNT
	.align		4
.L_3:
        /*0018*/ 	.byte	0x04, 0x2f
        /*001a*/ 	.short	(.L_5 - .L_4)
	.align		4
.L_4:
        /*001c*/ 	.word	index@(_Z19check_weight_kernelPmiiPi)
        /*0020*/ 	.word	0x00000008


	//----- nvinfo : EIATTR_FRAME_SIZE
	.align		4
.L_5:
        /*0024*/ 	.byte	0x04, 0x11
        /*0026*/ 	.short	(.L_7 - .L_6)
	.align		4
.L_6:
        /*0028*/ 	.word	index@(_Z19check_weight_kernelPmiiPi)
        /*002c*/ 	.word	0x00000000


	//----- nvinfo : EIATTR_REGCOUNT
	.align		4
.L_7:
        /*0030*/ 	.byte	0x04, 0x2f
        /*0032*/ 	.short	(.L_9 - .L_8)
	.align		4
.L_8:
        /*0034*/ 	.word	index@(_Z17find_pivot_kernelPmiiiiPi)
        /*0038*/ 	.word	0x0000000a


	//----- nvinfo : EIATTR_FRAME_SIZE
	.align		4
.L_9:
        /*003c*/ 	.byte	0x04, 0x11
        /*003e*/ 	.short	(.L_11 - .L_10)
	.align		4
.L_10:
        /*0040*/ 	.word	index@(_Z17find_pivot_kernelPmiiiiPi)
        /*0044*/ 	.word	0x00000000


	//----- nvinfo : EIATTR_REGCOUNT
	.align		4
.L_11:
        /*0048*/ 	.byte	0x04, 0x2f
        /*004a*/ 	.short	(.L_13 - .L_12)
	.align		4
.L_12:
        /*004c*/ 	.word	index@(_Z16swap_rows_kernelPmiii)
        /*0050*/ 	.word	0x0000000c


	//----- nvinfo : EIATTR_FRAME_SIZE
	.align		4
.L_13:
        /*0054*/ 	.byte	0x04, 0x11
        /*0056*/ 	.short	(.L_15 - .L_14)
	.align		4
.L_14:
        /*0058*/ 	.word	index@(_Z16swap_rows_kernelPmiii)
        /*005c*/ 	.word	0x00000000


	//----- nvinfo : EIATTR_MIN_STACK_SIZE
	.align		4
.L_15:
        /*0060*/ 	.byte	0x04, 0x12
        /*0062*/ 	.short	(.L_17 - .L_16)
	.align		4
.L_16:
        /*0064*/ 	.word	index@(_Z16swap_rows_kernelPmiii)
        /*0068*/ 	.word	0x00000000


	//----- nvinfo : EIATTR_MIN_STACK_SIZE
	.align		4
.L_17:
        /*006c*/ 	.byte	0x04, 0x12
        /*006e*/ 	.short	(.L_19 - .L_18)
	.align		4
.L_18:
        /*0070*/ 	.word	index@(_Z17find_pivot_kernelPmiiiiPi)
        /*0074*/ 	.word	0x00000000


	//----- nvinfo : EIATTR_MIN_STACK_SIZE
	.align		4
.L_19:
        /*0078*/ 	.byte	0x04, 0x12
        /*007a*/ 	.short	(.L_21 - .L_20)
	.align		4
.L_20:
        /*007c*/ 	.word	index@(_Z19check_weight_kernelPmiiPi)
        /*0080*/ 	.word	0x00000000


	//----- nvinfo : EIATTR_MIN_STACK_SIZE
	.align		4
.L_21:
        /*0084*/ 	.byte	0x04, 0x12
        /*0086*/ 	.short	(.L_23 - .L_22)
	.align		4
.L_22:
        /*0088*/ 	.word	index@(_Z20gaussian_elim_kernelPmiiii)
        /*008c*/ 	.word	0x00000000
.L_23:


//--------------------- .nv.compat                --------------------------
	.section	.nv.compat,"",@"SHT_CUDA_COMPAT_INFO"
	.align	4
        /*0000*/ 	.byte	0x02, 0x09, 0x00, 0x00, 0x02, 0x02, 0x01, 0x00, 0x02, 0x05, 0x05, 0x00, 0x03, 0x07, 0x01, 0x01
        /*0010*/ 	.byte	0x02, 0x03, 0x00, 0x00, 0x02, 0x06, 0x01, 0x00, 0x04, 0x0b, 0x08, 0x00, 0x09, 0x00, 0x00, 0x00
        /*0020*/ 	.byte	0x00, 0x00, 0x00, 0x00


//--------------------- .nv.info._Z16swap_rows_kernelPmiii --------------------------
	.section	.nv.info._Z16swap_rows_kernelPmiii,"",@"SHT_CUDA_INFO"
	.sectionflags	@""
	.align	4


	//----- nvinfo : EIATTR_CUDA_API_VERSION
	.align		4
        /*0000*/ 	.byte	0x04, 0x37
        /*0002*/ 	.short	(.L_25 - .L_24)
.L_24:
        /*0004*/ 	.word	0x00000082


	//----- nvinfo : EIATTR_KPARAM_INFO
	.align		4
.L_25:
        /*0008*/ 	.byte	0x04, 0x17
        /*000a*/ 	.short	(.L_27 - .L_26)
.L_26:
        /*000c*/ 	.word	0x00000000
        /*0010*/ 	.short	0x0003
        /*0012*/ 	.short	0x0010
        /*0014*/ 	.byte	0x00, 0xf0, 0x11, 0x00


	//----- nvinfo : EIATTR_KPARAM_INFO
	.align		4
.L_27:
        /*0018*/ 	.byte	0x04, 0x17
        /*001a*/ 	.short	(.L_29 - .L_28)
.L_28:
        /*001c*/ 	.word	0x00000000
        /*0020*/ 	.short	0x0002
        /*0022*/ 	.short	0x000c
        /*0024*/ 	.byte	0x00, 0xf0, 0x11, 0x00


	//----- nvinfo : EIATTR_KPARAM_INFO
	.align		4
.L_29:
        /*0028*/ 	.byte	0x04, 0x17
        /*002a*/ 	.short	(.L_31 - .L_30)
.L_30:
        /*002c*/ 	.word	0x00000000
        /*0030*/ 	.short	0x0001
        /*0032*/ 	.short	0x0008
        /*0034*/ 	.byte	0x00, 0xf0, 0x11, 0x00


	//----- nvinfo : EIATTR_KPARAM_INFO
	.align		4
.L_31:
        /*0038*/ 	.byte	0x04, 0x17
        /*003a*/ 	.short	(.L_33 - .L_32)
.L_32:
        /*003c*/ 	.word	0x00000000
        /*0040*/ 	.short	0x0000
        /*0042*/ 	.short	0x0000
        /*0044*/ 	.byte	0x00, 0xf5, 0x21, 0x00


	//----- nvinfo : EIATTR_SPARSE_MMA_MASK
	.align		4
.L_33:
        /*0048*/ 	.byte	0x03, 0x50
        /*004a*/ 	.short	0x0000


	//----- nvinfo : EIATTR_MAXREG_COUNT
	.align		4
        /*004c*/ 	.byte	0x03, 0x1b
        /*004e*/ 	.short	0x00ff


	//----- nvinfo : EIATTR_MERCURY_ISA_VERSION
	.align		4
        /*0050*/ 	.byte	0x03, 0x5f
        /*0052*/ 	.short	0x0101


	//----- nvinfo : EIATTR_VRC_CTA_INIT_COUNT
	.align		4
        /*0054*/ 	.byte	0x02, 0x4a
	.zero		1
	.zero		1


	//----- nvinfo : EIATTR_EXIT_INSTR_OFFSETS
	.align		4
        /*0058*/ 	.byte	0x04, 0x1c
        /*005a*/ 	.short	(.L_35 - .L_34)


	//   ....[0]....
.L_34:
        /*005c*/ 	.word	0x00000070


	//   ....[1]....
        /*0060*/ 	.word	0x00000140


	//----- nvinfo : EIATTR_CBANK_PARAM_SIZE
	.align		4
.L_35:
        /*0064*/ 	.byte	0x03, 0x19
        /*0066*/ 	.short	0x0014


	//----- nvinfo : EIATTR_PARAM_CBANK
	.align		4
        /*0068*/ 	.byte	0x04, 0x0a
        /*006a*/ 	.short	(.L_37 - .L_36)
	.align		4
.L_36:
        /*006c*/ 	.word	index@(.nv.constant0._Z16swap_rows_kernelPmiii)
        /*0070*/ 	.short	0x0380
        /*0072*/ 	.short	0x0014


	//----- nvinfo : EIATTR_SW_WAR
	.align		4
.L_37:
        /*0074*/ 	.byte	0x04, 0x36
        /*0076*/ 	.short	(.L_39 - .L_38)
.L_38:
        /*0078*/ 	.word	0x00000008
.L_39:


//--------------------- .nv.info._Z17find_pivot_kernelPmiiiiPi --------------------------
	.section	.nv.info._Z17find_pivot_kernelPmiiiiPi,"",@"SHT_CUDA_INFO"
	.sectionflags	@""
	.align	4


	//----- nvinfo : EIATTR_CUDA_API_VERSION
	.align		4
        /*0000*/ 	.byte	0x04, 0x37
        /*0002*/ 	.short	(.L_41 - .L_40)
.L_40:
        /*0004*/ 	.word	0x00000082


	//----- nvinfo : EIATTR_KPARAM_INFO
	.align		4
.L_41:
        /*0008*/ 	.byte	0x04, 0x17
        /*000a*/ 	.short	(.L_43 - .L_42)
.L_42:
        /*000c*/ 	.word	0x00000000
        /*0010*/ 	.short	0x0005
        /*0012*/ 	.short	0x0018
        /*0014*/ 	.byte	0x00, 0xf5, 0x21, 0x00


	//----- nvinfo : EIATTR_KPARAM_INFO
	.align		4
.L_43:
        /*0018*/ 	.byte	0x04, 0x17
        /*001a*/ 	.short	(.L_45 - .L_44)
.L_44:
        /*001c*/ 	.word	0x00000000
        /*0020*/ 	.short	0x0004
        /*0022*/ 	.short	0x0014
        /*0024*/ 	.byte	0x00, 0xf0, 0x11, 0x00


	//----- nvinfo : EIATTR_KPARAM_INFO
	.align		4
.L_45:
        /*0028*/ 	.byte	0x04, 0x17
        /*002a*/ 	.short	(.L_47 - .L_46)
.L_46:
        /*002c*/ 	.word	0x00000000
        /*0030*/ 	.short	0x0003
        /*0032*/ 	.short	0x0010
        /*0034*/ 	.byte	0x00, 0xf0, 0x11, 0x00


	//----- nvinfo : EIATTR_KPARAM_INFO
	.align		4
.L_47:
        /*0038*/ 	.byte	0x04, 0x17
        /*003a*/ 	.short	(.L_49 - .L_48)
.L_48:
        /*003c*/ 	.word	0x00000000
        /*0040*/ 	.short	0x0002
        /*0042*/ 	.short	0x000c
        /*0044*/ 	.byte	0x00, 0xf0, 0x11, 0x00


	//----- nvinfo : EIATTR_KPARAM_INFO
	.align		4
.L_49:
        /*0048*/ 	.byte	0x04, 0x17
        /*004a*/ 	.short	(.L_51 - .L_50)
.L_50:
        /*004c*/ 	.word	0x00000000
        /*0050*/ 	.short	0x0001
        /*0052*/ 	.short	0x0008
        /*0054*/ 	.byte	0x00, 0xf0, 0x11, 0x00


	//----- nvinfo : EIATTR_KPARAM_INFO
	.align		4
.L_51:
        /*0058*/ 	.byte	0x04, 0x17
        /*005a*/ 	.short	(.L_53 - .L_52)
.L_52:
        /*005c*/ 	.word	0x00000000
        /*0060*/ 	.short	0x0000
        /*0062*/ 	.short	0x0000
        /*0064*/ 	.byte	0x00, 0xf5, 0x21, 0x00


	//----- nvinfo : EIATTR_SPARSE_MMA_MASK
	.align		4
.L_53:
        /*0068*/ 	.byte	0x03, 0x50
        /*006a*/ 	.short	0x0000


	//----- nvinfo : EIATTR_MAXREG_COUNT
	.align		4
        /*006c*/ 	.byte	0x03, 0x1b
        /*006e*/ 	.short	0x00ff


	//----- nvinfo : EIATTR_MERCURY_ISA_VERSION
	.align		4
        /*0070*/ 	.byte	0x03, 0x5f
        /*0072*/ 	.short	0x0101


	//----- nvinfo : EIATTR_VRC_CTA_INIT_COUNT
	.align		4
        /*0074*/ 	.byte	0x02, 0x4a
	.zero		1
	.zero		1


	//----- nvinfo : EIATTR_EXIT_INSTR_OFFSETS
	.align		4
        /*0078*/ 	.byte	0x04, 0x1c
        /*007a*/ 	.short	(.L_55 - .L_54)


	//   ....[0]....
.L_54:
        /*007c*/ 	.word	0x00000060


	//   ....[1]....
        /*0080*/ 	.word	0x000000e0


	//   ....[2]....
        /*0084*/ 	.word	0x00000240


	//   ....[3]....
        /*0088*/ 	.word	0x00000270


	//----- nvinfo : EIATTR_CBANK_PARAM_SIZE
	.align		4
.L_55:
        /*008c*/ 	.byte	0x03, 0x19
        /*008e*/ 	.short	0x0020


	//----- nvinfo : EIATTR_PARAM_CBANK
	.align		4
        /*0090*/ 	.byte	0x04, 0x0a
        /*0092*/ 	.short	(.L_57 - .L_56)
	.align		4
.L_56:
        /*0094*/ 	.word	index@(.nv.constant0._Z17find_pivot_kernelPmiiiiPi)
        /*0098*/ 	.short	0x0380
        /*009a*/ 	.short	0x0020


	//----- nvinfo : EIATTR_SW_WAR
	.align		4
.L_57:
        /*009c*/ 	.byte	0x04, 0x36
        /*009e*/ 	.short	(.L_59 - .L_58)
.L_58:
        /*00a0*/ 	.word	0x00000008
.L_59:


//--------------------- .nv.info._Z19check_weight_kernelPmiiPi --------------------------
	.section	.nv.info._Z19check_weight_kernelPmiiPi,"",@"SHT_CUDA_INFO"
	.sectionflags	@""
	.align	4


	//----- nvinfo : EIATTR_CUDA_API_VERSION
	.align		4
        /*0000*/ 	.byte	0x04, 0x37
        /*0002*/ 	.short	(.L_61 - .L_60)
.L_60:
        /*0004*/ 	.word	0x00000082


	//----- nvinfo : EIATTR_KPARAM_INFO
	.align		4
.L_61:
        /*0008*/ 	.byte	0x04, 0x17
        /*000a*/ 	.short	(.L_63 - .L_62)
.L_62:
        /*000c*/ 	.word	0x00000000
        /*0010*/ 	.short	0x0003
        /*0012*/ 	.short	0x0010
        /*0014*/ 	.byte	0x00, 0xf5, 0x21, 0x00


	//----- nvinfo : EIATTR_KPARAM_INFO
	.align		4
.L_63:
        /*0018*/ 	.byte	0x04, 0x17
        /*001a*/ 	.short	(.L_65 - .L_64)
.L_64:
        /*001c*/ 	.word	0x00000000
        /*0020*/ 	.short	0x0002
        /*0022*/ 	.short	0x000c
        /*0024*/ 	.byte	0x00, 0xf0, 0x11, 0x00


	//----- nvinfo : EIATTR_KPARAM_INFO
	.align		4
.L_65:
        /*0028*/ 	.byte	0x04, 0x17
        /*002a*/ 	.short	(.L_67 - .L_66)
.L_66:
        /*002c*/ 	.word	0x00000000
        /*0030*/ 	.short	0x0001
        /*0032*/ 	.short	0x0008
        /*0034*/ 	.byte	0x00, 0xf0, 0x11, 0x00


	//----- nvinfo : EIATTR_KPARAM_INFO
	.align		4
.L_67:
        /*0038*/ 	.byte	0x04, 0x17
        /*003a*/ 	.short	(.L_69 - .L_68)
.L_68:
        /*003c*/ 	.word	0x00000000
        /*0040*/ 	.short	0x0000
        /*0042*/ 	.short	0x0000
        /*0044*/ 	.byte	0x00, 0xf5, 0x21, 0x00


	//----- nvinfo : EIATTR_SPARSE_MMA_MASK
	.align		4
.L_69:
        /*0048*/ 	.byte	0x03, 0x50
        /*004a*/ 	.short	0x0000


	//----- nvinfo : EIATTR_MAXREG_COUNT
	.align		4
        /*004c*/ 	.byte	0x03, 0x1b
        /*004e*/ 	.short	0x00ff


	//----- nvinfo : EIATTR_MERCURY_ISA_VERSION
	.align		4
        /*0050*/ 	.byte	0x03, 0x5f
        /*0052*/ 	.short	0x0101


	//----- nvinfo : EIATTR_INT_WARP_WIDE_INSTR_OFFSETS
	.align		4
        /*0054*/ 	.byte	0x04, 0x31
        /*0056*/ 	.short	(.L_71 - .L_70)


	//   ....[0]....
.L_70:
        /*0058*/ 	.word	0x000001a0


	//----- nvinfo : EIATTR_VRC_CTA_INIT_COUNT
	.align		4
.L_71:
        /*005c*/ 	.byte	0x02, 0x4a
	.zero		1
	.zero		1


	//----- nvinfo : EIATTR_EXIT_INSTR_OFFSETS
	.align		4
        /*0060*/ 	.byte	0x04, 0x1c
        /*0062*/ 	.short	(.L_73 - .L_72)


	//   ....[0]....
.L_72:
        /*0064*/ 	.word	0x00000070


	//   ....[1]....
        /*0068*/ 	.word	0x00000170


	//   ....[2]....
        /*006c*/ 	.word	0x000001f0


	//----- nvinfo : EIATTR_CBANK_PARAM_SIZE
	.align		4
.L_73:
        /*0070*/ 	.byte	0x03, 0x19
        /*0072*/ 	.short	0x0018


	//----- nvinfo : EIATTR_PARAM_CBANK
	.align		4
        /*0074*/ 	.byte	0x04, 0x0a
        /*0076*/ 	.short	(.L_75 - .L_74)
	.align		4
.L_74:
        /*0078*/ 	.word	index@(.nv.constant0._Z19check_weight_kernelPmiiPi)
        /*007c*/ 	.short	0x0380
        /*007e*/ 	.short	0x0018


	//----- nvinfo : EIATTR_SW_WAR
	.align		4
.L_75:
        /*0080*/ 	.byte	0x04, 0x36
        /*0082*/ 	.short	(.L_77 - .L_76)
.L_76:
        /*0084*/ 	.word	0x00000008
.L_77:


//--------------------- .nv.info._Z20gaussian_elim_kernelPmiiii --------------------------
	.section	.nv.info._Z20gaussian_elim_kernelPmiiii,"",@"SHT_CUDA_INFO"
	.sectionflags	@""
	.align	4


	//----- nvinfo : EIATTR_CUDA_API_VERSION
	.align		4
        /*0000*/ 	.byte	0x04, 0x37
        /*0002*/ 	.short	(.L_79 - .L_78)
.L_78:
        /*0004*/ 	.word	0x00000082


	//----- nvinfo : EIATTR_KPARAM_INFO
	.align		4
.L_79:
        /*0008*/ 	.byte	0x04, 0x17
        /*000a*/ 	.short	(.L_81 - .L_80)
.L_80:
        /*000c*/ 	.word	0x00000000
        /*0010*/ 	.short	0x0004
        /*0012*/ 	.short	0x0014
        /*0014*/ 	.byte	0x00, 0xf0, 0x11, 0x00


	//----- nvinfo : EIATTR_KPARAM_INFO
	.align		4
.L_81:
        /*0018*/ 	.byte	0x04, 0x17
        /*001a*/ 	.short	(.L_83 - .L_82)
.L_82:
        /*001c*/ 	.word	0x00000000
        /*0020*/ 	.short	0x0003
        /*0022*/ 	.short	0x0010
        /*0024*/ 	.byte	0x00, 0xf0, 0x11, 0x00


	//----- nvinfo : EIATTR_KPARAM_INFO
	.align		4
.L_83:
        /*0028*/ 	.byte	0x04, 0x17
        /*002a*/ 	.short	(.L_85 - .L_84)
.L_84:
        /*002c*/ 	.word	0x00000000
        /*0030*/ 	.short	0x0002
        /*0032*/ 	.short	0x000c
        /*0034*/ 	.byte	0x00, 0xf0, 0x11, 0x00


	//----- nvinfo : EIATTR_KPARAM_INFO
	.align		4
.L_85:
        /*0038*/ 	.byte	0x04, 0x17
        /*003a*/ 	.short	(.L_87 - .L_86)
.L_86:
        /*003c*/ 	.word	0x00000000
        /*0040*/ 	.short	0x0001
        /*0042*/ 	.short	0x0008
        /*0044*/ 	.byte	0x00, 0xf0, 0x11, 0x00


	//----- nvinfo : EIATTR_KPARAM_INFO
	.align		4
.L_87:
        /*0048*/ 	.byte	0x04, 0x17
        /*004a*/ 	.short	(.L_89 - .L_88)
.L_88:
        /*004c*/ 	.word	0x00000000
        /*0050*/ 	.short	0x0000
        /*0052*/ 	.short	0x0000
        /*0054*/ 	.byte	0x00, 0xf5, 0x21, 0x00


	//----- nvinfo : EIATTR_SPARSE_MMA_MASK
	.align		4
.L_89:
        /*0058*/ 	.byte	0x03, 0x50
        /*005a*/ 	.short	0x0000


	//----- nvinfo : EIATTR_MAXREG_COUNT
	.align		4
        /*005c*/ 	.byte	0x03, 0x1b
        /*005e*/ 	.short	0x00ff


	//----- nvinfo : EIATTR_MERCURY_ISA_VERSION
	.align		4
        /*0060*/ 	.byte	0x03, 0x5f
        /*0062*/ 	.short	0x0101


	//----- nvinfo : EIATTR_VRC_CTA_INIT_COUNT
	.align		4
        /*0064*/ 	.byte	0x02, 0x4a
	.zero		1
	.zero		1


	//----- nvinfo : EIATTR_EXIT_INSTR_OFFSETS
	.align		4
        /*0068*/ 	.byte	0x04, 0x1c
        /*006a*/ 	.short	(.L_91 - .L_90)


	//   ....[0]....
.L_90:
        /*006c*/ 	.word	0x00000090


	//   ....[1]....
        /*0070*/ 	.word	0x000001b0


	//   ....[2]....
        /*0074*/ 	.word	0x000005a0


	//   ....[3]....
        /*0078*/ 	.word	0x00000780


	//   ....[4]....
        /*007c*/ 	.word	0x000008c0


	//   ....[5]....
        /*0080*/ 	.word	0x00000960


	//----- nvinfo : EIATTR_CBANK_PARAM_SIZE
	.align		4
.L_91:
        /*0084*/ 	.byte	0x03, 0x19
        /*0086*/ 	.short	0x0018


	//----- nvinfo : EIATTR_PARAM_CBANK
	.align		4
        /*0088*/ 	.byte	0x04, 0x0a
        /*008a*/ 	.short	(.L_93 - .L_92)
	.align		4
.L_92:
        /*008c*/ 	.word	index@(.nv.constant0._Z20gaussian_elim_kernelPmiiii)
        /*0090*/ 	.short	0x0380
        /*0092*/ 	.short	0x0018


	//----- nvinfo : EIATTR_SW_WAR
	.align		4
.L_93:
        /*0094*/ 	.byte	0x04, 0x36
        /*0096*/ 	.short	(.L_95 - .L_94)
.L_94:
        /*0098*/ 	.word	0x00000008
.L_95:


//--------------------- .nv.callgraph             --------------------------
	.section	.nv.callgraph,"",@"SHT_CUDA_CALLGRAPH"
	.align	4
	.sectionentsize	8
	.align		4
        /*0000*/ 	.word	0x00000000
	.align		4
        /*0004*/ 	.word	0xffffffff
	.align		4
        /*0008*/ 	.word	0x00000000
	.align		4
        /*000c*/ 	.word	0xfffffffe
	.align		4
        /*0010*/ 	.word	0x00000000
	.align		4
        /*0014*/ 	.word	0xfffffffd
	.align		4
        /*0018*/ 	.word	0x00000000
	.align		4
        /*001c*/ 	.word	0xfffffffc


//--------------------- .text._Z16swap_rows_kernelPmiii --------------------------
	.section	.text._Z16swap_rows_kernelPmiii,"ax",@progbits
	.align	128
        .global         _Z16swap_rows_kernelPmiii
        .type           _Z16swap_rows_kernelPmiii,@function
        .size           _Z16swap_rows_kernelPmiii,(.L_x_10 - _Z16swap_rows_kernelPmiii)
        .other          _Z16swap_rows_kernelPmiii,@"STO_CUDA_ENTRY STV_DEFAULT"
_Z16swap_rows_kernelPmiii:
.text._Z16swap_rows_kernelPmiii:
[----:B------:R-:W-:Y:S01]  /*0000*/  LDC R1, c[0x0][0x37c] ;  /* 0x0000df00ff017b82 */ /* 0x000fe20000000800 */
[----:B------:R-:W0:Y:S07]  /*0010*/  S2R R0, SR_TID.X ;  /* 0x0000000000007919 */ /* 0x000e2e0000002100 */
[----:B------:R-:W0:Y:S01]  /*0020*/  S2UR UR4, SR_CTAID.X ;  /* 0x00000000000479c3 */ /* 0x000e220000002500 */
[----:B------:R-:W1:Y:S07]  /*0030*/  LDCU UR6, c[0x0][0x388] ;  /* 0x00007100ff0677ac */ /* 0x000e6e0008000800 */
[----:B------:R-:W0:Y:S02]  /*0040*/  LDC R3, c[0x0][0x360] ;  /* 0x0000d800ff037b82 */ /* 0x000e240000000800 */
[----:B0-----:R-:W-:-:S05]  /*0050*/  IMAD R0, R3, UR4, R0 ;  /* 0x0000000403007c24 */ /* 0x001fca000f8e0200 */
[----:B-1----:R-:W-:-:S13]  /*0060*/  ISETP.GE.AND P0, PT, R0, UR6, PT ;  /* 0x0000000600007c0c */ /* 0x002fda000bf06270 */
[----:B------:R-:W-:Y:S05]  /*0070*/  @P0 EXIT ;  /* 0x000000000000094d */ /* 0x000fea0003800000 */
[----:B------:R-:W0:Y:S01]  /*0080*/  LDC R7, c[0x0][0x390] ;  /* 0x0000e400ff077b82 */ /* 0x000e220000000800 */
[----:B------:R-:W1:Y:S07]  /*0090*/  LDCU.64 UR4, c[0x0][0x358] ;  /* 0x00006b00ff0477ac */ /* 0x000e6e0008000a00 */
[----:B------:R-:W2:Y:S08]  /*00a0*/  LDC R5, c[0x0][0x38c] ;  /* 0x0000e300ff057b82 */ /* 0x000eb00000000800 */
[----:B------:R-:W3:Y:S01]  /*00b0*/  LDC.64 R2, c[0x0][0x380] ;  /* 0x0000e000ff027b82 */ /* 0x000ee20000000a00 */
[----:B0-----:R-:W-:-:S02]  /*00c0*/  IMAD R7, R7, UR6, R0 ;  /* 0x0000000607077c24 */ /* 0x001fc4000f8e0200 */
[----:B--2---:R-:W-:Y:S02]  /*00d0*/  IMAD R5, R5, UR6, R0 ;  /* 0x0000000605057c24 */ /* 0x004fe4000f8e0200 */
[----:B---3--:R-:W-:-:S04]  /*00e0*/  IMAD.WIDE R6, R7, 0x8, R2 ;  /* 0x0000000807067825 */ /* 0x008fc800078e0202 */
[----:B------:R-:W-:Y:S01]  /*00f0*/  IMAD.WIDE R2, R5, 0x8, R2 ;  /* 0x0000000805027825 */ /* 0x000fe200078e0202 */
[----:B-1----:R-:W2:Y:S04]  /*0100*/  LDG.E.64 R8, desc[UR4][R6.64] ;  /* 0x0000000406087981 */ /* 0x002ea8000c1e1b00 */
[----:B------:R-:W3:Y:S04]  /*0110*/  LDG.E.64 R4, desc[UR4][R2.64] ;  /* 0x0000000402047981 */ /* 0x000ee8000c1e1b00 */
[----:B--2---:R-:W-:Y:S04]  /*0120*/  STG.E.64 desc[UR4][R2.64], R8 ;  /* 0x0000000802007986 */ /* 0x004fe8000c101b04 */
[----:B---3--:R-:W-:Y:S01]  /*0130*/  STG.E.64 desc[UR4][R6.64], R4 ;  /* 0x0000000406007986 */ /* 0x008fe2000c101b04 */
[----:B------:R-:W-:Y:S05]  /*0140*/  EXIT ;  /* 0x000000000000794d */ /* 0x000fea0003800000 */
.L_x_0:
[----:B------:R-:W-:-:S00]  /*0150*/  BRA `(.L_x_0) ;  /* 0xfffffffc00fc7947 */ /* 0x000fc0000383ffff */
[----:B------:R-:W-:-:S00]  /*0160*/  NOP ;  /* 0x0000000000007918 */ /* 0x000fc00000000000 */
        /* <DEDUP_REMOVED lines=9> */
.L_x_10:


//--------------------- .text._Z17find_pivot_kernelPmiiiiPi --------------------------
	.section	.text._Z17find_pivot_kernelPmiiiiPi,"ax",@progbits
	.align	128
        .global         _Z17find_pivot_kernelPmiiiiPi
        .type           _Z17find_pivot_kernelPmiiiiPi,@function
        .size           _Z17find_pivot_kernelPmiiiiPi,(.L_x_11 - _Z17find_pivot_kernelPmiiiiPi)
        .other          _Z17find_pivot_kernelPmiiiiPi,@"STO_CUDA_ENTRY STV_DEFAULT"
_Z17find_pivot_kernelPmiiiiPi:
.text._Z17find_pivot_kernelPmiiiiPi:
[----:B------:R-:W-:Y:S01]  /*0000*/  LDC R1, c[0x0][0x37c] ;  /* 0x0000df00ff017b82 */ /* 0x000fe20000000800 */
[----:B------:R-:W0:Y:S07]  /*0010*/  S2R R0, SR_TID.X ;  /* 0x0000000000007919 */ /* 0x000e2e0000002100 */
[----:B------:R-:W0:Y:S01]  /*0020*/  S2UR UR4, SR_CTAID.X ;  /* 0x00000000000479c3 */ /* 0x000e220000002500 */
[----:B------:R-:W1:Y:S02]  /*0030*/  LDCU UR5, c[0x0][0x394] ;  /* 0x00007280ff0577ac */ /* 0x000e640008000800 */
[----:B-1----:R-:W-:Y:S01]  /*0040*/  IMAD.U32 R7, RZ, RZ, UR5 ;  /* 0x00000005ff077e24 */ /* 0x002fe2000f8e00ff */
[----:B0-----:R-:W-:-:S13]  /*0050*/  LOP3.LUT P0, RZ, R0, UR4, RZ, 0xfc, !PT ;  /* 0x0000000400ff7c12 */ /* 0x001fda000f80fcff */
[----:B------:R-:W-:Y:S05]  /*0060*/  @P0 EXIT ;  /* 0x000000000000094d */ /* 0x000fea0003800000 */
[----:B------:R-:W0:Y:S01]  /*0070*/  LDC R0, c[0x0][0x388] ;  /* 0x0000e200ff007b82 */ /* 0x000e220000000800 */
[----:B------:R-:W0:Y:S01]  /*0080*/  LDCU UR4, c[0x0][0x394] ;  /* 0x00007280ff0477ac */ /* 0x000e220008000800 */
[----:B------:R-:W-:Y:S01]  /*0090*/  IMAD.MOV.U32 R5, RZ, RZ, -0x1 ;  /* 0xffffffffff057424 */ /* 0x000fe200078e00ff */
[----:B------:R-:W1:Y:S05]  /*00a0*/  LDCU.64 UR8, c[0x0][0x358] ;  /* 0x00006b00ff0877ac */ /* 0x000e6a0008000a00 */
[----:B------:R-:W1:Y:S01]  /*00b0*/  LDC.64 R2, c[0x0][0x398] ;  /* 0x0000e600ff027b82 */ /* 0x000e620000000a00 */
[----:B0-----:R-:W-:Y:S01]  /*00c0*/  ISETP.LE.AND P0, PT, R0, UR4, PT ;  /* 0x0000000400007c0c */ /* 0x001fe2000bf03270 */
[----:B-1----:R0:W-:-:S12]  /*00d0*/  STG.E desc[UR8][R2.64], R5 ;  /* 0x0000000502007986 */ /* 0x0021d8000c101908 */
[----:B------:R-:W-:Y:S05]  /*00e0*/  @P0 EXIT ;  /* 0x000000000000094d */ /* 0x000fea0003800000 */
[----:B------:R-:W1:Y:S01]  /*00f0*/  LDCU UR6, c[0x0][0x390] ;  /* 0x00007200ff0677ac */ /* 0x000e620008000800 */
[----:B------:R-:W2:Y:S01]  /*0100*/  LDC R0, c[0x0][0x38c] ;  /* 0x0000e300ff007b82 */ /* 0x000ea20000000800 */
[----:B------:R-:W3:Y:S07]  /*0110*/  LDCU UR10, c[0x0][0x388] ;  /* 0x00007100ff0a77ac */ /* 0x000eee0008000800 */
[----:B0-----:R-:W0:Y:S01]  /*0120*/  LDC.64 R4, c[0x0][0x380] ;  /* 0x0000e000ff047b82 */ /* 0x001e220000000a00 */
[----:B-1----:R-:W-:-:S04]  /*0130*/  USHF.R.S32.HI UR4, URZ, 0x1f, UR6 ;  /* 0x0000001fff047899 */ /* 0x002fc80008011406 */
[----:B------:R-:W-:-:S04]  /*0140*/  ULEA.HI UR4, UR4, UR6, URZ, 0x6 ;  /* 0x0000000604047291 */ /* 0x000fc8000f8f30ff */
[----:B------:R-:W-:Y:S02]  /*0150*/  ULOP3.LUT UR5, UR4, 0xffffffc0, URZ, 0xc0, !UPT ;  /* 0xffffffc004057892 */ /* 0x000fe4000f8ec0ff */
[----:B------:R-:W-:Y:S02]  /*0160*/  USHF.R.S32.HI UR4, URZ, 0x6, UR4 ;  /* 0x00000006ff047899 */ /* 0x000fe40008011404 */
[----:B------:R-:W-:-:S03]  /*0170*/  UIADD3 UR5, UPT, UPT, -UR5, UR6, URZ ;  /* 0x0000000605057290 */ /* 0x000fc6000fffe1ff */
[----:B------:R-:W-:Y:S02]  /*0180*/  UMOV UR6, 0x1 ;  /* 0x0000000100067882 */ /* 0x000fe40000000000 */
[----:B------:R-:W-:Y:S02]  /*0190*/  USHF.L.U64.HI UR7, UR6, UR5, URZ ;  /* 0x0000000506077299 */ /* 0x000fe400080102ff */
[----:B---3--:R-:W-:-:S12]  /*01a0*/  USHF.L.U32 UR5, UR6, UR5, URZ ;  /* 0x0000000506057299 */ /* 0x008fd800080006ff */
.L_x_2:
[----:B--2---:R-:W-:-:S04]  /*01b0*/  IMAD R3, R7, R0, UR4 ;  /* 0x0000000407037e24 */ /* 0x004fc8000f8e0200 */
[----:B0-----:R-:W-:-:S06]  /*01c0*/  IMAD.WIDE R2, R3, 0x8, R4 ;  /* 0x0000000803027825 */ /* 0x001fcc00078e0204 */
[----:B------:R-:W2:Y:S02]  /*01d0*/  LDG.E.64 R2, desc[UR8][R2.64] ;  /* 0x0000000802027981 */ /* 0x000ea4000c1e1b00 */
[----:B--2---:R-:W-:-:S04]  /*01e0*/  LOP3.LUT P0, RZ, R2, UR5, RZ, 0xc0, !PT ;  /* 0x0000000502ff7c12 */ /* 0x004fc8000f80c0ff */
[----:B------:R-:W-:-:S13]  /*01f0*/  LOP3.LUT P0, RZ, R3, UR7, RZ, 0xc0, P0 ;  /* 0x0000000703ff7c12 */ /* 0x000fda000800c0ff */
[----:B------:R-:W-:Y:S05]  /*0200*/  @P0 BRA `(.L_x_1) ;  /* 0x0000000000100947 */ /* 0x000fea0003800000 */
[----:B------:R-:W-:-:S05]  /*0210*/  VIADD R7, R7, 0x1 ;  /* 0x0000000107077836 */ /* 0x000fca0000000000 */
[----:B------:R-:W-:-:S13]  /*0220*/  ISETP.NE.AND P0, PT, R7, UR10, PT ;  /* 0x0000000a07007c0c */ /* 0x000fda000bf05270 */
[----:B------:R-:W-:Y:S05]  /*0230*/  @P0 BRA `(.L_x_2) ;  /* 0xfffffffc00dc0947 */ /* 0x000fea000383ffff */
[----:B------:R-:W-:Y:S05]  /*0240*/  EXIT ;  /* 0x000000000000794d */ /* 0x000fea0003800000 */
.L_x_1:
[----:B------:R-:W0:Y:S02]  /*0250*/  LDC.64 R2, c[0x0][0x398] ;  /* 0x0000e600ff027b82 */ /* 0x000e240000000a00 */
[----:B0-----:R-:W-:Y:S01]  /*0260*/  STG.E desc[UR8][R2.64], R7 ;  /* 0x0000000702007986 */ /* 0x001fe2000c101908 */
[----:B------:R-:W-:Y:S05]  /*0270*/  EXIT ;  /* 0x000000000000794d */ /* 0x000fea0003800000 */
.L_x_3:
        /* <DEDUP_REMOVED lines=16> */
.L_x_11:


//--------------------- .text._Z19check_weight_kernelPmiiPi --------------------------
	.section	.text._Z19check_weight_kernelPmiiPi,"ax",@progbits
	.align	128
        .global         _Z19check_weight_kernelPmiiPi
        .type           _Z19check_weight_kernelPmiiPi,@function
        .size           _Z19check_weight_kernelPmiiPi,(.L_x_12 - _Z19check_weight_kernelPmiiPi)
        .other          _Z19check_weight_kernelPmiiPi,@"STO_CUDA_ENTRY STV_DEFAULT"
_Z19check_weight_kernelPmiiPi:
.text._Z19check_weight_kernelPmiiPi:
        /* <DEDUP_REMOVED lines=9> */
[----:B------:R-:W-:Y:S01]  /*0090*/  USHF.R.S32.HI UR4, URZ, 0x1f, UR8 ;  /* 0x0000001fff047899 */ /* 0x000fe20008011408 */
[----:B------:R-:W1:Y:S03]  /*00a0*/  LDCU.64 UR6, c[0x0][0x358] ;  /* 0x00006b00ff0677ac */ /* 0x000e660008000a00 */
[----:B------:R-:W-:-:S03]  /*00b0*/  ULEA.HI UR4, UR4, UR8, URZ, 0x6 ;  /* 0x0000000804047291 */ /* 0x000fc6000f8f30ff */
[----:B------:R-:W2:Y:S01]  /*00c0*/  LDC.64 R2, c[0x0][0x380] ;  /* 0x0000e000ff027b82 */ /* 0x000ea20000000a00 */
[----:B------:R-:W-:-:S06]  /*00d0*/  USHF.R.S32.HI UR5, URZ, 0x6, UR4 ;  /* 0x00000006ff057899 */ /* 0x000fcc0008011404 */
[----:B0-----:R-:W-:-:S04]  /*00e0*/  IMAD R5, R0, R5, UR5 ;  /* 0x0000000500057e24 */ /* 0x001fc8000f8e0205 */
[----:B--2---:R-:W-:-:S06]  /*00f0*/  IMAD.WIDE R2, R5, 0x8, R2 ;  /* 0x0000000805027825 */ /* 0x004fcc00078e0202 */
[----:B-1----:R-:W2:Y:S01]  /*0100*/  LDG.E.64 R2, desc[UR6][R2.64] ;  /* 0x0000000602027981 */ /* 0x002ea2000c1e1b00 */
[----:B------:R-:W-:-:S04]  /*0110*/  ULOP3.LUT UR4, UR4, 0xffffffc0, URZ, 0xc0, !UPT ;  /* 0xffffffc004047892 */ /* 0x000fc8000f8ec0ff */
[----:B------:R-:W-:-:S06]  /*0120*/  UIADD3 UR4, UPT, UPT, -UR4, UR8, URZ ;  /* 0x0000000804047290 */ /* 0x000fcc000fffe1ff */
[----:B--2---:R-:W-:-:S04]  /*0130*/  SHF.R.U64 R0, R2, UR4, R3 ;  /* 0x0000000402007c19 */ /* 0x004fc80008001203 */
[----:B------:R-:W-:-:S04]  /*0140*/  LOP3.LUT R0, R0, 0x1, RZ, 0xc0, !PT ;  /* 0x0000000100007812 */ /* 0x000fc800078ec0ff */
[----:B------:R-:W-:-:S04]  /*0150*/  ISETP.NE.U32.AND P0, PT, R0, 0x1, PT ;  /* 0x000000010000780c */ /* 0x000fc80003f05070 */
[----:B------:R-:W-:-:S13]  /*0160*/  ISETP.NE.U32.AND.EX P0, PT, RZ, RZ, PT, P0 ;  /* 0x000000ffff00720c */ /* 0x000fda0003f05100 */
[----:B------:R-:W-:Y:S05]  /*0170*/  @P0 EXIT ;  /* 0x000000000000094d */ /* 0x000fea0003800000 */
[----:B------:R-:W0:Y:S01]  /*0180*/  S2R R0, SR_LANEID ;  /* 0x0000000000007919 */ /* 0x000e220000000000 */
[----:B------:R-:W1:Y:S01]  /*0190*/  LDC.64 R2, c[0x0][0x390] ;  /* 0x0000e400ff027b82 */ /* 0x000e620000000a00 */
[----:B------:R-:W-:Y:S02]  /*01a0*/  VOTEU.ANY UR4, UPT, PT ;  /* 0x0000000000047886 */ /* 0x000fe400038e0100 */
[----:B------:R-:W-:Y:S02]  /*01b0*/  UFLO.U32 UR5, UR4 ;  /* 0x00000004000572bd */ /* 0x000fe400080e0000 */
[----:B------:R-:W1:Y:S04]  /*01c0*/  POPC R5, UR4 ;  /* 0x0000000400057d09 */ /* 0x000e680008000000 */
[----:B0-----:R-:W-:-:S13]  /*01d0*/  ISETP.EQ.U32.AND P0, PT, R0, UR5, PT ;  /* 0x0000000500007c0c */ /* 0x001fda000bf02070 */
[----:B-1----:R-:W-:Y:S01]  /*01e0*/  @P0 REDG.E.ADD.STRONG.GPU desc[UR6][R2.64], R5 ;  /* 0x000000050200098e */ /* 0x002fe2000c12e106 */
[----:B------:R-:W-:Y:S05]  /*01f0*/  EXIT ;  /* 0x000000000000794d */ /* 0x000fea0003800000 */
.L_x_4:
        /* <DEDUP_REMOVED lines=16> */
.L_x_12:


//--------------------- .text._Z20gaussian_elim_kernelPmiiii --------------------------
	.section	.text._Z20gaussian_elim_kernelPmiiii,"ax",@progbits
	.align	128
        .global         _Z20gaussian_elim_kernelPmiiii
        .type           _Z20gaussian_elim_kernelPmiiii,@function
        .size           _Z20gaussian_elim_kernelPmiiii,(.L_x_13 - _Z20gaussian_elim_kernelPmiiii)
        .other          _Z20gaussian_elim_kernelPmiiii,@"STO_CUDA_ENTRY STV_DEFAULT"
_Z20gaussian_elim_kernelPmiiii:
.text._Z20gaussian_elim_kernelPmiiii:
[----:B------:R-:W-:Y:S01]  /*0000*/  LDC R1, c[0x0][0x37c] ;  /* 0x0000df00ff017b82 */ /* 0x000fe20000000800 */
[----:B------:R-:W0:Y:S07]  /*0010*/  S2R R3, SR_TID.X ;  /* 0x0000000000037919 */ /* 0x000e2e0000002100 */
[----:B------:R-:W0:Y:S01]  /*0020*/  S2UR UR4, SR_CTAID.X ;  /* 0x00000000000479c3 */ /* 0x000e220000002500 */
[----:B------:R-:W1:Y:S01]  /*0030*/  LDCU UR5, c[0x0][0x390] ;  /* 0x00007200ff0577ac */ /* 0x000e620008000800 */
[----:B------:R-:W2:Y:S06]  /*0040*/  LDCU UR6, c[0x0][0x388] ;  /* 0x00007100ff0677ac */ /* 0x000eac0008000800 */
[----:B------:R-:W0:Y:S02]  /*0050*/  LDC R0, c[0x0][0x360] ;  /* 0x0000d800ff007b82 */ /* 0x000e240000000800 */
[----:B0-----:R-:W-:-:S05]  /*0060*/  IMAD R0, R0, UR4, R3 ;  /* 0x0000000400007c24 */ /* 0x001fca000f8e0203 */
[----:B-1----:R-:W-:-:S04]  /*0070*/  IADD3.X R5, PT, PT, R0, UR5, RZ, PT, !PT ;  /* 0x0000000500057c10 */ /* 0x002fc8000bffe4ff */
[----:B--2---:R-:W-:-:S13]  /*0080*/  ISETP.GE.AND P0, PT, R5, UR6, PT ;  /* 0x0000000605007c0c */ /* 0x004fda000bf06270 */
[----:B------:R-:W-:Y:S05]  /*0090*/  @P0 EXIT ;  /* 0x000000000000094d */ /* 0x000fea0003800000 */
[----:B------:R-:W0:Y:S01]  /*00a0*/  LDC R6, c[0x0][0x394] ;  /* 0x0000e500ff067b82 */ /* 0x000e220000000800 */
[----:B------:R-:W1:Y:S07]  /*00b0*/  LDCU.64 UR6, c[0x0][0x358] ;  /* 0x00006b00ff0677ac */ /* 0x000e6e0008000a00 */
[----:B------:R-:W2:Y:S08]  /*00c0*/  LDC R10, c[0x0][0x38c] ;  /* 0x0000e300ff0a7b82 */ /* 0x000eb00000000800 */
[----:B------:R-:W3:Y:S01]  /*00d0*/  LDC.64 R2, c[0x0][0x380] ;  /* 0x0000e000ff027b82 */ /* 0x000ee20000000a00 */
[----:B0-----:R-:W-:-:S04]  /*00e0*/  SHF.R.S32.HI R4, RZ, 0x1f, R6 ;  /* 0x0000001fff047819 */ /* 0x001fc80000011406 */
[----:B------:R-:W-:Y:S01]  /*00f0*/  LEA.HI R7, R4, R6, RZ, 0x6 ;  /* 0x0000000604077211 */ /* 0x000fe200078f30ff */
[----:B--2---:R-:W-:-:S05]  /*0100*/  IMAD R0, R5, R10, RZ ;  /* 0x0000000a05007224 */ /* 0x004fca00078e02ff */
[----:B------:R-:W-:-:S05]  /*0110*/  LEA.HI.SX32 R5, R7, R0, 0x1a ;  /* 0x0000000007057211 */ /* 0x000fca00078fd2ff */
[----:B---3--:R-:W-:-:S06]  /*0120*/  IMAD.WIDE R4, R5, 0x8, R2 ;  /* 0x0000000805047825 */ /* 0x008fcc00078e0202 */
[----:B-1----:R-:W2:Y:S01]  /*0130*/  LDG.E.64 R4, desc[UR6][R4.64] ;  /* 0x0000000604047981 */ /* 0x002ea2000c1e1b00 */
[----:B------:R-:W-:Y:S02]  /*0140*/  LOP3.LUT R7, R7, 0xffffffc0, RZ, 0xc0, !PT ;  /* 0xffffffc007077812 */ /* 0x000fe400078ec0ff */
[----:B------:R-:W-:-:S03]  /*0150*/  ISETP.GE.AND P0, PT, R10, 0x1, PT ;  /* 0x000000010a00780c */ /* 0x000fc60003f06270 */
[----:B------:R-:W-:-:S05]  /*0160*/  IMAD.IADD R7, R6, 0x1, -R7 ;  /* 0x0000000106077824 */ /* 0x000fca00078e0a07 */
[----:B--2---:R-:W-:-:S04]  /*0170*/  SHF.R.U64 R6, R4, R7, R5 ;  /* 0x0000000704067219 */ /* 0x004fc80000001205 */
[----:B------:R-:W-:-:S04]  /*0180*/  LOP3.LUT R6, R6, 0x1, RZ, 0xc0, !PT ;  /* 0x0000000106067812 */ /* 0x000fc800078ec0ff */
[----:B------:R-:W-:-:S04]  /*0190*/  ISETP.NE.U32.AND P1, PT, R6, 0x1, PT ;  /* 0x000000010600780c */ /* 0x000fc80003f25070 */
[----:B------:R-:W-:-:S13]  /*01a0*/  ISETP.NE.U32.OR.EX P0, PT, RZ, RZ, !P0, P1 ;  /* 0x000000ffff00720c */ /* 0x000fda0004705510 */
[----:B------:R-:W-:Y:S05]  /*01b0*/  @P0 EXIT ;  /* 0x000000000000094d */ /* 0x000fea0003800000 */
[C---:B------:R-:W-:Y:S01]  /*01c0*/  ISETP.GE.U32.AND P1, PT, R10.reuse, 0x8, PT ;  /* 0x000000080a00780c */ /* 0x040fe20003f26070 */
[C---:B------:R-:W-:Y:S01]  /*01d0*/  IMAD R11, R10.reuse, UR5, RZ ;  /* 0x000000050a0b7c24 */ /* 0x040fe2000f8e02ff */
[----:B------:R-:W-:Y:S01]  /*01e0*/  LOP3.LUT R18, R10, 0x7, RZ, 0xc0, !PT ;  /* 0x000000070a127812 */ /* 0x000fe200078ec0ff */
[----:B------:R-:W-:-:S03]  /*01f0*/  IMAD.MOV.U32 R12, RZ, RZ, RZ ;  /* 0x000000ffff0c7224 */ /* 0x000fc600078e00ff */
[----:B------:R-:W-:-:S07]  /*0200*/  ISETP.NE.AND P0, PT, R18, RZ, PT ;  /* 0x000000ff1200720c */ /* 0x000fce0003f05270 */
[----:B------:R-:W-:Y:S06]  /*0210*/  @!P1 BRA `(.L_x_5) ;  /* 0x0000000000e09947 */ /* 0x000fec0003800000 */
[----:B------:R-:W0:Y:S01]  /*0220*/  LDCU.64 UR4, c[0x0][0x380] ;  /* 0x00007000ff0477ac */ /* 0x000e220008000a00 */
[----:B------:R-:W-:Y:S01]  /*0230*/  LOP3.LUT R12, R10, 0x7ffffff8, RZ, 0xc0, !PT ;  /* 0x7ffffff80a0c7812 */ /* 0x000fe200078ec0ff */
[----:B------:R-:W-:Y:S02]  /*0240*/  IMAD.MOV.U32 R13, RZ, RZ, R0 ;  /* 0x000000ffff0d7224 */ /* 0x000fe400078e0000 */
[----:B------:R-:W-:Y:S02]  /*0250*/  IMAD.MOV.U32 R15, RZ, RZ, R11 ;  /* 0x000000ffff0f7224 */ /* 0x000fe400078e000b */
[----:B------:R-:W-:Y:S01]  /*0260*/  IMAD.MOV R14, RZ, RZ, -R12 ;  /* 0x000000ffff0e7224 */ /* 0x000fe200078e0a0c */
[----:B0-----:R-:W-:-:S04]  /*0270*/  UIADD3 UR4, UP0, UPT, UR4, 0x20, URZ ;  /* 0x0000002004047890 */ /* 0x001fc8000ff1e0ff */
[----:B------:R-:W-:Y:S02]  /*0280*/  UIADD3.X UR5, UPT, UPT, URZ, UR5, URZ, UP0, !UPT ;  /* 0x00000005ff057290 */ /* 0x000fe400087fe4ff */
[----:B------:R-:W-:-:S04]  /*0290*/  IMAD.U32 R4, RZ, RZ, UR4 ;  /* 0x00000004ff047e24 */ /* 0x000fc8000f8e00ff */
[----:B------:R-:W-:-:S07]  /*02a0*/  IMAD.U32 R5, RZ, RZ, UR5 ;  /* 0x00000005ff057e24 */ /* 0x000fce000f8e00ff */
.L_x_6:
[----:B------:R-:W-:-:S04]  /*02b0*/  IMAD.WIDE R8, R15, 0x8, R4 ;  /* 0x000000080f087825 */ /* 0x000fc800078e0204 */
[----:B-1----:R-:W-:Y:S01]  /*02c0*/  IMAD.WIDE R6, R13, 0x8, R4 ;  /* 0x000000080d067825 */ /* 0x002fe200078e0204 */
[----:B------:R-:W2:Y:S04]  /*02d0*/  LDG.E.64 R16, desc[UR6][R8.64+-0x20] ;  /* 0xffffe00608107981 */ /* 0x000ea8000c1e1b00 */
[----:B------:R-:W2:Y:S02]  /*02e0*/  LDG.E.64 R20, desc[UR6][R6.64+-0x20] ;  /* 0xffffe00606147981 */ /* 0x000ea4000c1e1b00 */
[----:B--2---:R-:W-:Y:S02]  /*02f0*/  LOP3.LUT R22, R20, R16, RZ, 0x3c, !PT ;  /* 0x0000001014167212 */ /* 0x004fe400078e3cff */
[----:B------:R-:W-:Y:S02]  /*0300*/  LOP3.LUT R23, R21, R17, RZ, 0x3c, !PT ;  /* 0x0000001115177212 */ /* 0x000fe400078e3cff */
[----:B------:R-:W2:Y:S04]  /*0310*/  LDG.E.64 R16, desc[UR6][R6.64+-0x18] ;  /* 0xffffe80606107981 */ /* 0x000ea8000c1e1b00 */
[----:B------:R0:W-:Y:S04]  /*0320*/  STG.E.64 desc[UR6][R6.64+-0x20], R22 ;  /* 0xffffe01606007986 */ /* 0x0001e8000c101b06 */
[----:B------:R-:W2:Y:S02]  /*0330*/  LDG.E.64 R20, desc[UR6][R8.64+-0x18] ;  /* 0xffffe80608147981 */ /* 0x000ea4000c1e1b00 */
[----:B--2---:R-:W-:-:S02]  /*0340*/  LOP3.LUT R24, R16, R20, RZ, 0x3c, !PT ;  /* 0x0000001410187212 */ /* 0x004fc400078e3cff */
[----:B------:R-:W-:Y:S02]  /*0350*/  LOP3.LUT R25, R17, R21, RZ, 0x3c, !PT ;  /* 0x0000001511197212 */ /* 0x000fe400078e3cff */
[----:B------:R-:W2:Y:S04]  /*0360*/  LDG.E.64 R16, desc[UR6][R6.64+-0x10] ;  /* 0xfffff00606107981 */ /* 0x000ea8000c1e1b00 */
[----:B------:R1:W-:Y:S04]  /*0370*/  STG.E.64 desc[UR6][R6.64+-0x18], R24 ;  /* 0xffffe81806007986 */ /* 0x0003e8000c101b06 */
[----:B------:R-:W2:Y:S02]  /*0380*/  LDG.E.64 R20, desc[UR6][R8.64+-0x10] ;  /* 0xfffff00608147981 */ /* 0x000ea4000c1e1b00 */
[----:B--2---:R-:W-:-:S02]  /*0390*/  LOP3.LUT R26, R16, R20, RZ, 0x3c, !PT ;  /* 0x00000014101a7212 */ /* 0x004fc400078e3cff */
[----:B------:R-:W-:Y:S02]  /*03a0*/  LOP3.LUT R27, R17, R21, RZ, 0x3c, !PT ;  /* 0x00000015111b7212 */ /* 0x000fe400078e3cff */
[----:B------:R-:W0:Y:S04]  /*03b0*/  LDG.E.64 R16, desc[UR6][R6.64+-0x8] ;  /* 0xfffff80606107981 */ /* 0x000e28000c1e1b00 */
[----:B------:R2:W-:Y:S04]  /*03c0*/  STG.E.64 desc[UR6][R6.64+-0x10], R26 ;  /* 0xfffff01a06007986 */ /* 0x0005e8000c101b06 */
[----:B------:R-:W0:Y:S02]  /*03d0*/  LDG.E.64 R20, desc[UR6][R8.64+-0x8] ;  /* 0xfffff80608147981 */ /* 0x000e24000c1e1b00 */
[----:B0-----:R-:W-:-:S02]  /*03e0*/  LOP3.LUT R22, R16, R20, RZ, 0x3c, !PT ;  /* 0x0000001410167212 */ /* 0x001fc400078e3cff */
[----:B------:R-:W-:Y:S02]  /*03f0*/  LOP3.LUT R23, R17, R21, RZ, 0x3c, !PT ;  /* 0x0000001511177212 */ /* 0x000fe400078e3cff */
[----:B------:R-:W1:Y:S04]  /*0400*/  LDG.E.64 R16, desc[UR6][R6.64] ;  /* 0x0000000606107981 */ /* 0x000e68000c1e1b00 */
[----:B------:R0:W-:Y:S04]  /*0410*/  STG.E.64 desc[UR6][R6.64+-0x8], R22 ;  /* 0xfffff81606007986 */ /* 0x0001e8000c101b06 */
[----:B------:R-:W1:Y:S02]  /*0420*/  LDG.E.64 R20, desc[UR6][R8.64] ;  /* 0x0000000608147981 */ /* 0x000e64000c1e1b00 */
[----:B-1----:R-:W-:-:S02]  /*0430*/  LOP3.LUT R24, R16, R20, RZ, 0x3c, !PT ;  /* 0x0000001410187212 */ /* 0x002fc400078e3cff */
        /* <DEDUP_REMOVED lines=11> */
[----:B------:R-:W2:Y:S04]  /*04f0*/  LDG.E.64 R16, desc[UR6][R6.64+0x18] ;  /* 0x0000180606107981 */ /* 0x000ea8000c1e1b00 */
[----:B------:R1:W-:Y:S04]  /*0500*/  STG.E.64 desc[UR6][R6.64+0x10], R22 ;  /* 0x0000101606007986 */ /* 0x0003e8000c101b06 */
[----:B------:R-:W2:Y:S01]  /*0510*/  LDG.E.64 R20, desc[UR6][R8.64+0x18] ;  /* 0x0000180608147981 */ /* 0x000ea2000c1e1b00 */
[----:B------:R-:W-:-:S02]  /*0520*/  VIADD R14, R14, 0x8 ;  /* 0x000000080e0e7836 */ /* 0x000fc40000000000 */
[----:B------:R-:W-:Y:S02]  /*0530*/  VIADD R15, R15, 0x8 ;  /* 0x000000080f0f7836 */ /* 0x000fe40000000000 */
[----:B------:R-:W-:Y:S01]  /*0540*/  VIADD R13, R13, 0x8 ;  /* 0x000000080d0d7836 */ /* 0x000fe20000000000 */
[----:B------:R-:W-:Y:S02]  /*0550*/  ISETP.NE.AND P1, PT, R14, RZ, PT ;  /* 0x000000ff0e00720c */ /* 0x000fe40003f25270 */
[----:B--2---:R-:W-:Y:S02]  /*0560*/  LOP3.LUT R16, R16, R20, RZ, 0x3c, !PT ;  /* 0x0000001410107212 */ /* 0x004fe400078e3cff */
[----:B------:R-:W-:-:S05]  /*0570*/  LOP3.LUT R17, R17, R21, RZ, 0x3c, !PT ;  /* 0x0000001511117212 */ /* 0x000fca00078e3cff */
[----:B------:R1:W-:Y:S04]  /*0580*/  STG.E.64 desc[UR6][R6.64+0x18], R16 ;  /* 0x0000181006007986 */ /* 0x0003e8000c101b06 */
[----:B------:R-:W-:Y:S05]  /*0590*/  @P1 BRA `(.L_x_6) ;  /* 0xfffffffc00441947 */ /* 0x000fea000383ffff */
.L_x_5:
[----:B------:R-:W-:Y:S05]  /*05a0*/  @!P0 EXIT ;  /* 0x000000000000894d */ /* 0x000fea0003800000 */
[----:B------:R-:W-:Y:S02]  /*05b0*/  ISETP.GE.U32.AND P0, PT, R18, 0x4, PT ;  /* 0x000000041200780c */ /* 0x000fe40003f06070 */
[----:B------:R-:W-:-:S04]  /*05c0*/  LOP3.LUT R13, R10, 0x3, RZ, 0xc0, !PT ;  /* 0x000000030a0d7812 */ /* 0x000fc800078ec0ff */
[----:B------:R-:W-:-:S07]  /*05d0*/  ISETP.NE.AND P1, PT, R13, RZ, PT ;  /* 0x000000ff0d00720c */ /* 0x000fce0003f25270 */
[----:B------:R-:W-:Y:S06]  /*05e0*/  @!P0 BRA `(.L_x_7) ;  /* 0x0000000000648947 */ /* 0x000fec0003800000 */
[--C-:B-1----:R-:W-:Y:S02]  /*05f0*/  IMAD.IADD R7, R11, 0x1, R12.reuse ;  /* 0x000000010b077824 */ /* 0x102fe400078e020c */
[----:B------:R-:W-:Y:S02]  /*0600*/  IMAD.IADD R5, R0, 0x1, R12 ;  /* 0x0000000100057824 */ /* 0x000fe400078e020c */
[----:B------:R-:W-:-:S04]  /*0610*/  IMAD.WIDE R6, R7, 0x8, R2 ;  /* 0x0000000807067825 */ /* 0x000fc800078e0202 */
[----:B------:R-:W-:Y:S01]  /*0620*/  IMAD.WIDE R4, R5, 0x8, R2 ;  /* 0x0000000805047825 */ /* 0x000fe200078e0202 */
        /* <DEDUP_REMOVED lines=16> */
[----:B------:R-:W2:Y:S01]  /*0730*/  LDG.E.64 R8, desc[UR6][R6.64+0x18] ;  /* 0x0000180606087981 */ /* 0x000ea2000c1e1b00 */
[----:B------:R-:W-:Y:S01]  /*0740*/  VIADD R12, R12, 0x4 ;  /* 0x000000040c0c7836 */ /* 0x000fe20000000000 */
[----:B--2---:R-:W-:-:S02]  /*0750*/  LOP3.LUT R8, R14, R8, RZ, 0x3c, !PT ;  /* 0x000000080e087212 */ /* 0x004fc400078e3cff */
[----:B------:R-:W-:-:S05]  /*0760*/  LOP3.LUT R9, R15, R9, RZ, 0x3c, !PT ;  /* 0x000000090f097212 */ /* 0x000fca00078e3cff */
[----:B------:R0:W-:Y:S02]  /*0770*/  STG.E.64 desc[UR6][R4.64+0x18], R8 ;  /* 0x0000180804007986 */ /* 0x0001e4000c101b06 */
.L_x_7:
[----:B------:R-:W-:Y:S05]  /*0780*/  @!P1 EXIT ;  /* 0x000000000000994d */ /* 0x000fea0003800000 */
[----:B------:R-:W-:Y:S02]  /*0790*/  ISETP.NE.AND P0, PT, R13, 0x1, PT ;  /* 0x000000010d00780c */ /* 0x000fe40003f05270 */
[----:B------:R-:W-:-:S04]  /*07a0*/  LOP3.LUT R10, R10, 0x1, RZ, 0xc0, !PT ;  /* 0x000000010a0a7812 */ /* 0x000fc800078ec0ff */
[----:B------:R-:W-:-:S07]  /*07b0*/  ISETP.NE.U32.AND P1, PT, R10, 0x1, PT ;  /* 0x000000010a00780c */ /* 0x000fce0003f25070 */
[----:B------:R-:W-:Y:S06]  /*07c0*/  @!P0 BRA `(.L_x_8) ;  /* 0x00000000003c8947 */ /* 0x000fec0003800000 */
[--C-:B------:R-:W-:Y:S02]  /*07d0*/  IMAD.IADD R15, R11, 0x1, R12.reuse ;  /* 0x000000010b0f7824 */ /* 0x100fe400078e020c */
[----:B01----:R-:W-:Y:S02]  /*07e0*/  IMAD.IADD R17, R0, 0x1, R12 ;  /* 0x0000000100117824 */ /* 0x003fe400078e020c */
        /* <DEDUP_REMOVED lines=13> */
.L_x_8:
[----:B------:R-:W-:Y:S05]  /*08c0*/  @P1 EXIT ;  /* 0x000000000000194d */ /* 0x000fea0003800000 */
[--C-:B0--3--:R-:W-:Y:S02]  /*08d0*/  IMAD.IADD R5, R11, 0x1, R12.reuse ;  /* 0x000000010b057824 */ /* 0x109fe400078e020c */
[----:B-1----:R-:W-:Y:S02]  /*08e0*/  IMAD.IADD R7, R0, 0x1, R12 ;  /* 0x0000000100077824 */ /* 0x002fe400078e020c */
[----:B------:R-:W-:-:S04]  /*08f0*/  IMAD.WIDE R4, R5, 0x8, R2 ;  /* 0x0000000805047825 */ /* 0x000fc800078e0202 */
[----:B------:R-:W-:Y:S02]  /*0900*/  IMAD.WIDE R2, R7, 0x8, R2 ;  /* 0x0000000807027825 */ /* 0x000fe400078e0202 */
[----:B------:R-:W2:Y:S04]  /*0910*/  LDG.E.64 R4, desc[UR6][R4.64] ;  /* 0x0000000604047981 */ /* 0x000ea8000c1e1b00 */
[----:B------:R-:W2:Y:S02]  /*0920*/  LDG.E.64 R6, desc[UR6][R2.64] ;  /* 0x0000000602067981 */ /* 0x000ea4000c1e1b00 */
[----:B--2---:R-:W-:Y:S02]  /*0930*/  LOP3.LUT R6, R6, R4, RZ, 0x3c, !PT ;  /* 0x0000000406067212 */ /* 0x004fe400078e3cff */
[----:B------:R-:W-:-:S05]  /*0940*/  LOP3.LUT R7, R7, R5, RZ, 0x3c, !PT ;  /* 0x0000000507077212 */ /* 0x000fca00078e3cff */
[----:B------:R-:W-:Y:S01]  /*0950*/  STG.E.64 desc[UR6][R2.64], R6 ;  /* 0x0000000602007986 */ /* 0x000fe2000c101b06 */
[----:B------:R-:W-:Y:S05]  /*0960*/  EXIT ;  /* 0x000000000000794d */ /* 0x000fea0003800000 */
.L_x_9:
        /* <DEDUP_REMOVED lines=9> */
.L_x_13:


//--------------------- .nv.shared.reserved.0     --------------------------
	.section	.nv.shared.reserved.0,"aw",@nobits
	.weak		__nv_reservedSMEM_offset_0_alias
	.size		__nv_reservedSMEM_offset_0_alias, 0, 64
	.other		__nv_reservedSMEM_offset_0_alias,@"STO_CUDA_RESERVED_SHARED STV_DEFAULT"
__nv_reservedSMEM_offset_0_alias:
	.zero		0
	.zero		64


//--------------------- .nv.constant0._Z16swap_rows_kernelPmiii --------------------------
	.section	.nv.constant0._Z16swap_rows_kernelPmiii,"a",@progbits
	.sectionflags	@""
	.align	4
.nv.constant0._Z16swap_rows_kernelPmiii:
	.zero		916


//--------------------- .nv.constant0._Z17find_pivot_kernelPmiiiiPi --------------------------
	.section	.nv.constant0._Z17find_pivot_kernelPmiiiiPi,"a",@progbits
	.sectionflags	@""
	.align	4
.nv.constant0._Z17find_pivot_kernelPmiiiiPi:
	.zero		928


//--------------------- .nv.constant0._Z19check_weight_kernelPmiiPi --------------------------
	.section	.nv.constant0._Z19check_weight_kernelPmiiPi,"a",@progbits
	.sectionflags	@""
	.align	4
.nv.constant0._Z19check_weight_kernelPmiiPi:
	.zero		920


//--------------------- .nv.constant0._Z20gaussian_elim_kernelPmiiii --------------------------
	.section	.nv.constant0._Z20gaussian_elim_kernelPmiiii,"a",@progbits
	.sectionflags	@""
	.align	4
.nv.constant0._Z20gaussian_elim_kernelPmiiii:
	.zero		920


//--------------------- SYMBOLS --------------------------

	.type		.nv.reservedSmem.offset0,@object
	.size		.nv.reservedSmem.offset0,0x4
